//
// Generated by NVIDIA NVVM Compiler
//
// Compiler Build ID: CL-36424714
// Cuda compilation tools, release 13.0, V13.0.88
// Based on NVVM 20.0.0
//

.version 9.0
.target sm_100
.address_size 64

	// .globl	_Z13zconv2_kernelPKfS0_Pfiiiiiiiiii

.visible .entry _Z13zconv2_kernelPKfS0_Pfiiiiiiiiii(
	.param .u64 .ptr .align 1 _Z13zconv2_kernelPKfS0_Pfiiiiiiiiii_param_0,
	.param .u64 .ptr .align 1 _Z13zconv2_kernelPKfS0_Pfiiiiiiiiii_param_1,
	.param .u64 .ptr .align 1 _Z13zconv2_kernelPKfS0_Pfiiiiiiiiii_param_2,
	.param .u32 _Z13zconv2_kernelPKfS0_Pfiiiiiiiiii_param_3,
	.param .u32 _Z13zconv2_kernelPKfS0_Pfiiiiiiiiii_param_4,
	.param .u32 _Z13zconv2_kernelPKfS0_Pfiiiiiiiiii_param_5,
	.param .u32 _Z13zconv2_kernelPKfS0_Pfiiiiiiiiii_param_6,
	.param .u32 _Z13zconv2_kernelPKfS0_Pfiiiiiiiiii_param_7,
	.param .u32 _Z13zconv2_kernelPKfS0_Pfiiiiiiiiii_param_8,
	.param .u32 _Z13zconv2_kernelPKfS0_Pfiiiiiiiiii_param_9,
	.param .u32 _Z13zconv2_kernelPKfS0_Pfiiiiiiiiii_param_10,
	.param .u32 _Z13zconv2_kernelPKfS0_Pfiiiiiiiiii_param_11,
	.param .u32 _Z13zconv2_kernelPKfS0_Pfiiiiiiiiii_param_12
)
{
	.reg .pred 	%p<25>;
	.reg .b32 	%r<153>;
	.reg .b32 	%f<42>;
	.reg .b64 	%rd<39>;

	ld.param.u64 	%rd7, [_Z13zconv2_kernelPKfS0_Pfiiiiiiiiii_param_0];
	ld.param.u64 	%rd8, [_Z13zconv2_kernelPKfS0_Pfiiiiiiiiii_param_1];
	ld.param.u32 	%r33, [_Z13zconv2_kernelPKfS0_Pfiiiiiiiiii_param_3];
	ld.param.u32 	%r34, [_Z13zconv2_kernelPKfS0_Pfiiiiiiiiii_param_4];
	ld.param.u32 	%r35, [_Z13zconv2_kernelPKfS0_Pfiiiiiiiiii_param_5];
	ld.param.u32 	%r36, [_Z13zconv2_kernelPKfS0_Pfiiiiiiiiii_param_6];
	ld.param.u32 	%r38, [_Z13zconv2_kernelPKfS0_Pfiiiiiiiiii_param_8];
	ld.param.u32 	%r39, [_Z13zconv2_kernelPKfS0_Pfiiiiiiiiii_param_9];
	ld.param.u32 	%r40, [_Z13zconv2_kernelPKfS0_Pfiiiiiiiiii_param_10];
	ld.param.u32 	%r41, [_Z13zconv2_kernelPKfS0_Pfiiiiiiiiii_param_11];
	ld.param.u32 	%r42, [_Z13zconv2_kernelPKfS0_Pfiiiiiiiiii_param_12];
	cvta.to.global.u64 	%rd1, %rd8;
	cvta.to.global.u64 	%rd2, %rd7;
	mov.u32 	%r43, %ctaid.y;
	mov.u32 	%r44, %ntid.y;
	mov.u32 	%r45, %tid.y;
	mad.lo.s32 	%r1, %r43, %r44, %r45;
	mov.u32 	%r46, %ctaid.x;
	mov.u32 	%r47, %ntid.x;
	mov.u32 	%r48, %tid.x;
	mad.lo.s32 	%r2, %r46, %r47, %r48;
	setp.ge.s32 	%p1, %r1, %r33;
	setp.ge.s32 	%p2, %r2, %r34;
	or.pred  	%p3, %p1, %p2;
	@%p3 bra 	$L__BB0_13;
	add.s32 	%r3, %r41, %r1;
	add.s32 	%r4, %r42, %r2;
	mov.f32 	%f40, 0f00000000;
	min.s32 	%r49, %r35, %r36;
	setp.lt.s32 	%p4, %r49, 1;
	@%p4 bra 	$L__BB0_12;
	and.b32  	%r5, %r36, 3;
	and.b32  	%r6, %r36, 2147483644;
	and.b32  	%r7, %r36, 1;
	neg.s32 	%r8, %r6;
	rem.s32 	%r142, %r4, %r34;
	rem.s32 	%r143, %r3, %r33;
	mov.f32 	%f40, 0f00000000;
	mov.b32 	%r141, 0;
$L__BB0_3:
	setp.lt.u32 	%p5, %r36, 4;
	mul.lo.s32 	%r14, %r141, %r36;
	mov.b32 	%r150, 0;
	mov.u32 	%r148, %r142;
	mov.u32 	%r149, %r143;
	@%p5 bra 	$L__BB0_6;
	mul.wide.u32 	%rd9, %r14, 4;
	add.s64 	%rd10, %rd1, %rd9;
	add.s64 	%rd38, %rd10, 8;
	mov.u32 	%r144, %r8;
	mov.u32 	%r148, %r142;
	mov.u32 	%r149, %r143;
$L__BB0_5:
	.pragma "nounroll";
	mad.lo.s32 	%r52, %r149, %r34, %r148;
	mul.wide.s32 	%rd11, %r52, 4;
	add.s64 	%rd12, %rd2, %rd11;
	ld.global.nc.f32 	%f15, [%rd12];
	ld.global.nc.f32 	%f16, [%rd38+-8];
	fma.rn.f32 	%f17, %f15, %f16, %f40;
	sub.s32 	%r53, %r149, %r39;
	shr.s32 	%r54, %r53, 31;
	and.b32  	%r55, %r54, %r33;
	add.s32 	%r56, %r55, %r53;
	setp.lt.s32 	%p6, %r56, %r33;
	selp.b32 	%r57, 0, %r33, %p6;
	sub.s32 	%r58, %r56, %r57;
	sub.s32 	%r59, %r148, %r40;
	shr.s32 	%r60, %r59, 31;
	and.b32  	%r61, %r60, %r34;
	add.s32 	%r62, %r61, %r59;
	setp.lt.s32 	%p7, %r62, %r34;
	selp.b32 	%r63, 0, %r34, %p7;
	sub.s32 	%r64, %r62, %r63;
	mad.lo.s32 	%r65, %r58, %r34, %r64;
	mul.wide.s32 	%rd13, %r65, 4;
	add.s64 	%rd14, %rd2, %rd13;
	ld.global.nc.f32 	%f18, [%rd14];
	ld.global.nc.f32 	%f19, [%rd38+-4];
	fma.rn.f32 	%f20, %f18, %f19, %f17;
	sub.s32 	%r66, %r58, %r39;
	shr.s32 	%r67, %r66, 31;
	and.b32  	%r68, %r67, %r33;
	add.s32 	%r69, %r68, %r66;
	setp.lt.s32 	%p8, %r69, %r33;
	selp.b32 	%r70, 0, %r33, %p8;
	sub.s32 	%r71, %r69, %r70;
	sub.s32 	%r72, %r64, %r40;
	shr.s32 	%r73, %r72, 31;
	and.b32  	%r74, %r73, %r34;
	add.s32 	%r75, %r74, %r72;
	setp.lt.s32 	%p9, %r75, %r34;
	selp.b32 	%r76, 0, %r34, %p9;
	sub.s32 	%r77, %r75, %r76;
	mad.lo.s32 	%r78, %r71, %r34, %r77;
	mul.wide.s32 	%rd15, %r78, 4;
	add.s64 	%rd16, %rd2, %rd15;
	ld.global.nc.f32 	%f21, [%rd16];
	ld.global.nc.f32 	%f22, [%rd38];
	fma.rn.f32 	%f23, %f21, %f22, %f20;
	sub.s32 	%r79, %r71, %r39;
	shr.s32 	%r80, %r79, 31;
	and.b32  	%r81, %r80, %r33;
	add.s32 	%r82, %r81, %r79;
	setp.lt.s32 	%p10, %r82, %r33;
	selp.b32 	%r83, 0, %r33, %p10;
	sub.s32 	%r84, %r82, %r83;
	sub.s32 	%r85, %r77, %r40;
	shr.s32 	%r86, %r85, 31;
	and.b32  	%r87, %r86, %r34;
	add.s32 	%r88, %r87, %r85;
	setp.lt.s32 	%p11, %r88, %r34;
	selp.b32 	%r89, 0, %r34, %p11;
	sub.s32 	%r90, %r88, %r89;
	mad.lo.s32 	%r91, %r84, %r34, %r90;
	mul.wide.s32 	%rd17, %r91, 4;
	add.s64 	%rd18, %rd2, %rd17;
	ld.global.nc.f32 	%f24, [%rd18];
	ld.global.nc.f32 	%f25, [%rd38+4];
	fma.rn.f32 	%f40, %f24, %f25, %f23;
	sub.s32 	%r92, %r84, %r39;
	shr.s32 	%r93, %r92, 31;
	and.b32  	%r94, %r93, %r33;
	add.s32 	%r95, %r94, %r92;
	setp.lt.s32 	%p12, %r95, %r33;
	selp.b32 	%r96, 0, %r33, %p12;
	sub.s32 	%r149, %r95, %r96;
	sub.s32 	%r97, %r90, %r40;
	shr.s32 	%r98, %r97, 31;
	and.b32  	%r99, %r98, %r34;
	add.s32 	%r100, %r99, %r97;
	setp.lt.s32 	%p13, %r100, %r34;
	selp.b32 	%r101, 0, %r34, %p13;
	sub.s32 	%r148, %r100, %r101;
	add.s32 	%r144, %r144, 4;
	add.s64 	%rd38, %rd38, 16;
	setp.eq.s32 	%p14, %r144, 0;
	mov.u32 	%r150, %r6;
	@%p14 bra 	$L__BB0_6;
	bra.uni 	$L__BB0_5;
$L__BB0_6:
	setp.eq.s32 	%p15, %r5, 0;
	@%p15 bra 	$L__BB0_11;
	setp.eq.s32 	%p16, %r5, 1;
	@%p16 bra 	$L__BB0_9;
	mad.lo.s32 	%r102, %r149, %r34, %r148;
	mul.wide.s32 	%rd19, %r102, 4;
	add.s64 	%rd20, %rd2, %rd19;
	ld.global.nc.f32 	%f27, [%rd20];
	add.s32 	%r103, %r150, %r14;
	mul.wide.u32 	%rd21, %r103, 4;
	add.s64 	%rd22, %rd1, %rd21;
	ld.global.nc.f32 	%f28, [%rd22];
	fma.rn.f32 	%f29, %f27, %f28, %f40;
	sub.s32 	%r104, %r149, %r39;
	shr.s32 	%r105, %r104, 31;
	and.b32  	%r106, %r105, %r33;
	add.s32 	%r107, %r106, %r104;
	setp.lt.s32 	%p17, %r107, %r33;
	selp.b32 	%r108, 0, %r33, %p17;
	sub.s32 	%r109, %r107, %r108;
	sub.s32 	%r110, %r148, %r40;
	shr.s32 	%r111, %r110, 31;
	and.b32  	%r112, %r111, %r34;
	add.s32 	%r113, %r112, %r110;
	setp.lt.s32 	%p18, %r113, %r34;
	selp.b32 	%r114, 0, %r34, %p18;
	sub.s32 	%r115, %r113, %r114;
	mad.lo.s32 	%r116, %r109, %r34, %r115;
	mul.wide.s32 	%rd23, %r116, 4;
	add.s64 	%rd24, %rd2, %rd23;
	ld.global.nc.f32 	%f30, [%rd24];
	cvt.u64.u32 	%rd25, %r14;
	cvt.u64.u32 	%rd26, %r150;
	add.s64 	%rd27, %rd26, %rd25;
	shl.b64 	%rd28, %rd27, 2;
	add.s64 	%rd29, %rd1, %rd28;
	ld.global.nc.f32 	%f31, [%rd29+4];
	fma.rn.f32 	%f40, %f30, %f31, %f29;
	sub.s32 	%r117, %r109, %r39;
	shr.s32 	%r118, %r117, 31;
	and.b32  	%r119, %r118, %r33;
	add.s32 	%r120, %r119, %r117;
	setp.lt.s32 	%p19, %r120, %r33;
	selp.b32 	%r121, 0, %r33, %p19;
	sub.s32 	%r149, %r120, %r121;
	sub.s32 	%r122, %r115, %r40;
	shr.s32 	%r123, %r122, 31;
	and.b32  	%r124, %r123, %r34;
	add.s32 	%r125, %r124, %r122;
	setp.lt.s32 	%p20, %r125, %r34;
	selp.b32 	%r126, 0, %r34, %p20;
	sub.s32 	%r148, %r125, %r126;
	add.s32 	%r150, %r150, 2;
$L__BB0_9:
	setp.eq.s32 	%p21, %r7, 0;
	@%p21 bra 	$L__BB0_11;
	mad.lo.s32 	%r127, %r149, %r34, %r148;
	mul.wide.s32 	%rd30, %r127, 4;
	add.s64 	%rd31, %rd2, %rd30;
	ld.global.nc.f32 	%f32, [%rd31];
	add.s32 	%r128, %r150, %r14;
	mul.wide.u32 	%rd32, %r128, 4;
	add.s64 	%rd33, %rd1, %rd32;
	ld.global.nc.f32 	%f33, [%rd33];
	fma.rn.f32 	%f40, %f32, %f33, %f40;
$L__BB0_11:
	ld.param.u32 	%r140, [_Z13zconv2_kernelPKfS0_Pfiiiiiiiiii_param_7];
	sub.s32 	%r129, %r143, %r140;
	shr.s32 	%r130, %r129, 31;
	and.b32  	%r131, %r130, %r33;
	add.s32 	%r132, %r131, %r129;
	setp.lt.s32 	%p22, %r132, %r33;
	selp.b32 	%r133, 0, %r33, %p22;
	sub.s32 	%r143, %r132, %r133;
	sub.s32 	%r134, %r142, %r38;
	shr.s32 	%r135, %r134, 31;
	and.b32  	%r136, %r135, %r34;
	add.s32 	%r137, %r136, %r134;
	setp.lt.s32 	%p23, %r137, %r34;
	selp.b32 	%r138, 0, %r34, %p23;
	sub.s32 	%r142, %r137, %r138;
	add.s32 	%r141, %r141, 1;
	setp.ne.s32 	%p24, %r141, %r35;
	@%p24 bra 	$L__BB0_3;
$L__BB0_12:
	ld.param.u64 	%rd37, [_Z13zconv2_kernelPKfS0_Pfiiiiiiiiii_param_2];
	mad.lo.s32 	%r139, %r34, %r1, %r2;
	cvta.to.global.u64 	%rd34, %rd37;
	mul.wide.s32 	%rd35, %r139, 4;
	add.s64 	%rd36, %rd34, %rd35;
	st.global.f32 	[%rd36], %f40;
$L__BB0_13:
	ret;

}


// ===== COMPILED SASS (sm_100) =====

	.target	sm_100

	.elftype	@"ET_EXEC"


//--------------------- .note.nv.tkinfo           --------------------------
	.section	.note.nv.tkinfo,"",@"SHT_NOTE"
	.sectionflags	@"SHF_NOTE_NV_TKINFO"
	.tkinfo
        /*0018*/ 	.word	0x00000002
        /*0030*/ 	.string	""
        /*0030*/ 	.string	"ptxas"
        /*0030*/ 	.string	"Cuda compilation tools, release 13.0, V13.0.88"
        /*0030*/ 	.string	"Build cuda_13.0.r13.0/compiler.36424714_0"
        /*0030*/ 	.string	"-arch sm_100 -m 64 "



//--------------------- .note.nv.cuinfo           --------------------------
	.section	.note.nv.cuinfo,"",@"SHT_NOTE"
	.sectionflags	@"SHF_NOTE_NV_CUINFO"
        /*0018*/ 	.short	0x0002
        /*001a*/ 	.short	0x0064
        /*001c*/ 	.short	0x0082
	.zero		2


//--------------------- .nv.info                  --------------------------
	.section	.nv.info,"",@"SHT_CUDA_INFO"
	.align	4


	//----- nvinfo : EIATTR_REGCOUNT
	.align		4
        /*0000*/ 	.byte	0x04, 0x2f
        /*0002*/ 	.short	(.L_1 - .L_0)
	.align		4
.L_0:
        /*0004*/ 	.word	index@(_Z13zconv2_kernelPKfS0_Pfiiiiiiiiii)
        /*0008*/ 	.word	0x0000001d


	//----- nvinfo : EIATTR_FRAME_SIZE
	.align		4
.L_1:
        /*000c*/ 	.byte	0x04, 0x11
        /*000e*/ 	.short	(.L_3 - .L_2)
	.align		4
.L_2:
        /*0010*/ 	.word	index@(_Z13zconv2_kernelPKfS0_Pfiiiiiiiiii)
        /*0014*/ 	.word	0x00000000


	//----- nvinfo : EIATTR_MIN_STACK_SIZE
	.align		4
.L_3:
        /*0018*/ 	.byte	0x04, 0x12
        /*001a*/ 	.short	(.L_5 - .L_4)
	.align		4
.L_4:
        /*001c*/ 	.word	index@(_Z13zconv2_kernelPKfS0_Pfiiiiiiiiii)
        /*0020*/ 	.word	0x00000000
.L_5:


//--------------------- .nv.compat                --------------------------
	.section	.nv.compat,"",@"SHT_CUDA_COMPAT_INFO"
	.align	4
        /*0000*/ 	.byte	0x02, 0x09, 0x00, 0x00, 0x02, 0x02, 0x01, 0x00, 0x02, 0x05, 0x05, 0x00, 0x03, 0x07, 0x01, 0x01
        /*0010*/ 	.byte	0x02, 0x03, 0x00, 0x00, 0x02, 0x06, 0x01, 0x00, 0x04, 0x0b, 0x08, 0x00, 0x09, 0x00, 0x00, 0x00
        /*0020*/ 	.byte	0x00, 0x00, 0x00, 0x00


//--------------------- .nv.info._Z13zconv2_kernelPKfS0_Pfiiiiiiiiii --------------------------
	.section	.nv.info._Z13zconv2_kernelPKfS0_Pfiiiiiiiiii,"",@"SHT_CUDA_INFO"
	.sectionflags	@""
	.align	4


	//----- nvinfo : EIATTR_CUDA_API_VERSION
	.align		4
        /*0000*/ 	.byte	0x04, 0x37
        /*0002*/ 	.short	(.L_7 - .L_6)
.L_6:
        /*0004*/ 	.word	0x00000082


	//----- nvinfo : EIATTR_KPARAM_INFO
	.align		4
.L_7:
        /*0008*/ 	.byte	0x04, 0x17
        /*000a*/ 	.short	(.L_9 - .L_8)
.L_8:
        /*000c*/ 	.word	0x00000000
        /*0010*/ 	.short	0x000c
        /*0012*/ 	.short	0x003c
        /*0014*/ 	.byte	0x00, 0xf0, 0x11, 0x00


	//----- nvinfo : EIATTR_KPARAM_INFO
	.align		4
.L_9:
        /*0018*/ 	.byte	0x04, 0x17
        /*001a*/ 	.short	(.L_11 - .L_10)
.L_10:
        /*001c*/ 	.word	0x00000000
        /*0020*/ 	.short	0x000b
        /*0022*/ 	.short	0x0038
        /*0024*/ 	.byte	0x00, 0xf0, 0x11, 0x00


	//----- nvinfo : EIATTR_KPARAM_INFO
	.align		4
.L_11:
        /*0028*/ 	.byte	0x04, 0x17
        /*002a*/ 	.short	(.L_13 - .L_12)
.L_12:
        /*002c*/ 	.word	0x00000000
        /*0030*/ 	.short	0x000a
        /*0032*/ 	.short	0x0034
        /*0034*/ 	.byte	0x00, 0xf0, 0x11, 0x00


	//----- nvinfo : EIATTR_KPARAM_INFO
	.align		4
.L_13:
        /*0038*/ 	.byte	0x04, 0x17
        /*003a*/ 	.short	(.L_15 - .L_14)
.L_14:
        /*003c*/ 	.word	0x00000000
        /*0040*/ 	.short	0x0009
        /*0042*/ 	.short	0x0030
        /*0044*/ 	.byte	0x00, 0xf0, 0x11, 0x00


	//----- nvinfo : EIATTR_KPARAM_INFO
	.align		4
.L_15:
        /*0048*/ 	.byte	0x04, 0x17
        /*004a*/ 	.short	(.L_17 - .L_16)
.L_16:
        /*004c*/ 	.word	0x00000000
        /*0050*/ 	.short	0x0008
        /*0052*/ 	.short	0x002c
        /*0054*/ 	.byte	0x00, 0xf0, 0x11, 0x00


	//----- nvinfo : EIATTR_KPARAM_INFO
	.align		4
.L_17:
        /*0058*/ 	.byte	0x04, 0x17
        /*005a*/ 	.short	(.L_19 - .L_18)
.L_18:
        /*005c*/ 	.word	0x00000000
        /*0060*/ 	.short	0x0007
        /*0062*/ 	.short	0x0028
        /*0064*/ 	.byte	0x00, 0xf0, 0x11, 0x00


	//----- nvinfo : EIATTR_KPARAM_INFO
	.align		4
.L_19:
        /*0068*/ 	.byte	0x04, 0x17
        /*006a*/ 	.short	(.L_21 - .L_20)
.L_20:
        /*006c*/ 	.word	0x00000000
        /*0070*/ 	.short	0x0006
        /*0072*/ 	.short	0x0024
        /*0074*/ 	.byte	0x00, 0xf0, 0x11, 0x00


	//----- nvinfo : EIATTR_KPARAM_INFO
	.align		4
.L_21:
        /*0078*/ 	.byte	0x04, 0x17
        /*007a*/ 	.short	(.L_23 - .L_22)
.L_22:
        /*007c*/ 	.word	0x00000000
        /*0080*/ 	.short	0x0005
        /*0082*/ 	.short	0x0020
        /*0084*/ 	.byte	0x00, 0xf0, 0x11, 0x00


	//----- nvinfo : EIATTR_KPARAM_INFO
	.align		4
.L_23:
        /*0088*/ 	.byte	0x04, 0x17
        /*008a*/ 	.short	(.L_25 - .L_24)
.L_24:
        /*008c*/ 	.word	0x00000000
        /*0090*/ 	.short	0x0004
        /*0092*/ 	.short	0x001c
        /*0094*/ 	.byte	0x00, 0xf0, 0x11, 0x00


	//----- nvinfo : EIATTR_KPARAM_INFO
	.align		4
.L_25:
        /*0098*/ 	.byte	0x04, 0x17
        /*009a*/ 	.short	(.L_27 - .L_26)
.L_26:
        /*009c*/ 	.word	0x00000000
        /*00a0*/ 	.short	0x0003
        /*00a2*/ 	.short	0x0018
        /*00a4*/ 	.byte	0x00, 0xf0, 0x11, 0x00


	//----- nvinfo : EIATTR_KPARAM_INFO
	.align		4
.L_27:
        /*00a8*/ 	.byte	0x04, 0x17
        /*00aa*/ 	.short	(.L_29 - .L_28)
.L_28:
        /*00ac*/ 	.word	0x00000000
        /*00b0*/ 	.short	0x0002
        /*00b2*/ 	.short	0x0010
        /*00b4*/ 	.byte	0x00, 0xf5, 0x21, 0x00


	//----- nvinfo : EIATTR_KPARAM_INFO
	.align		4
.L_29:
        /*00b8*/ 	.byte	0x04, 0x17
        /*00ba*/ 	.short	(.L_31 - .L_30)
.L_30:
        /*00bc*/ 	.word	0x00000000
        /*00c0*/ 	.short	0x0001
        /*00c2*/ 	.short	0x0008
        /*00c4*/ 	.byte	0x00, 0xf5, 0x21, 0x00


	//----- nvinfo : EIATTR_KPARAM_INFO
	.align		4
.L_31:
        /*00c8*/ 	.byte	0x04, 0x17
        /*00ca*/ 	.short	(.L_33 - .L_32)
.L_32:
        /*00cc*/ 	.word	0x00000000
        /*00d0*/ 	.short	0x0000
        /*00d2*/ 	.short	0x0000
        /*00d4*/ 	.byte	0x00, 0xf5, 0x21, 0x00


	//----- nvinfo : EIATTR_SPARSE_MMA_MASK
	.align		4
.L_33:
        /*00d8*/ 	.byte	0x03, 0x50
        /*00da*/ 	.short	0x0000


	//----- nvinfo : EIATTR_MAXREG_COUNT
	.align		4
        /*00dc*/ 	.byte	0x03, 0x1b
        /*00de*/ 	.short	0x00ff


	//----- nvinfo : EIATTR_MERCURY_ISA_VERSION
	.align		4
        /*00e0*/ 	.byte	0x03, 0x5f
        /*00e2*/ 	.short	0x0101


	//----- nvinfo : EIATTR_VRC_CTA_INIT_COUNT
	.align		4
        /*00e4*/ 	.byte	0x02, 0x4a
	.zero		1
	.zero		1


	//----- nvinfo : EIATTR_EXIT_INSTR_OFFSETS
	.align		4
        /*00e8*/ 	.byte	0x04, 0x1c
        /*00ea*/ 	.short	(.L_35 - .L_34)


	//   ....[0]....
.L_34:
        /*00ec*/ 	.word	0x000000c0


	//   ....[1]....
        /*00f0*/ 	.word	0x000010c0


	//----- nvinfo : EIATTR_CBANK_PARAM_SIZE
	.align		4
.L_35:
        /*00f4*/ 	.byte	0x03, 0x19
        /*00f6*/ 	.short	0x0040


	//----- nvinfo : EIATTR_PARAM_CBANK
	.align		4
        /*00f8*/ 	.byte	0x04, 0x0a
        /*00fa*/ 	.short	(.L_37 - .L_36)
	.align		4
.L_36:
        /*00fc*/ 	.word	index@(.nv.constant0._Z13zconv2_kernelPKfS0_Pfiiiiiiiiii)
        /*0100*/ 	.short	0x0380
        /*0102*/ 	.short	0x0040


	//----- nvinfo : EIATTR_SW_WAR
	.align		4
.L_37:
        /*0104*/ 	.byte	0x04, 0x36
        /*0106*/ 	.short	(.L_39 - .L_38)
.L_38:
        /*0108*/ 	.word	0x00000008
.L_39:


//--------------------- .nv.callgraph             --------------------------
	.section	.nv.callgraph,"",@"SHT_CUDA_CALLGRAPH"
	.align	4
	.sectionentsize	8
	.align		4
        /*0000*/ 	.word	0x00000000
	.align		4
        /*0004*/ 	.word	0xffffffff
	.align		4
        /*0008*/ 	.word	0x00000000
	.align		4
        /*000c*/ 	.word	0xfffffffe
	.align		4
        /*0010*/ 	.word	0x00000000
	.align		4
        /*0014*/ 	.word	0xfffffffd
	.align		4
        /*0018*/ 	.word	0x00000000
	.align		4
        /*001c*/ 	.word	0xfffffffc


//--------------------- .text._Z13zconv2_kernelPKfS0_Pfiiiiiiiiii --------------------------
	.section	.text._Z13zconv2_kernelPKfS0_Pfiiiiiiiiii,"ax",@progbits
	.align	128
        .global         _Z13zconv2_kernelPKfS0_Pfiiiiiiiiii
        .type           _Z13zconv2_kernelPKfS0_Pfiiiiiiiiii,@function
        .size           _Z13zconv2_kernelPKfS0_Pfiiiiiiiiii,(.L_x_7 - _Z13zconv2_kernelPKfS0_Pfiiiiiiiiii)
        .other          _Z13zconv2_kernelPKfS0_Pfiiiiiiiiii,@"STO_CUDA_ENTRY STV_DEFAULT"
_Z13zconv2_kernelPKfS0_Pfiiiiiiiiii:
.text._Z13zconv2_kernelPKfS0_Pfiiiiiiiiii:
[----:B------:R-:W-:Y:S01]  /*0000*/  LDC R1, c[0x0][0x37c] ;  /* 0x0000df00ff017b82 */ /* 0x000fe20000000800 */
[----:B------:R-:W0:Y:S07]  /*0010*/  S2R R5, SR_TID.X ;  /* 0x0000000000057919 */ /* 0x000e2e0000002100 */
[----:B------:R-:W1:Y:S01]  /*0020*/  LDC R3, c[0x0][0x364] ;  /* 0x0000d900ff037b82 */ /* 0x000e620000000800 */
[----:B------:R-:W1:Y:S07]  /*0030*/  S2R R2, SR_TID.Y ;  /* 0x0000000000027919 */ /* 0x000e6e0000002200 */
[----:B------:R-:W0:Y:S08]  /*0040*/  S2UR UR5, SR_CTAID.X ;  /* 0x00000000000579c3 */ /* 0x000e300000002500 */
[----:B------:R-:W0:Y:S08]  /*0050*/  LDC R0, c[0x0][0x360] ;  /* 0x0000d800ff007b82 */ /* 0x000e300000000800 */
[----:B------:R-:W1:Y:S08]  /*0060*/  S2UR UR4, SR_CTAID.Y ;  /* 0x00000000000479c3 */ /* 0x000e700000002600 */
[----:B------:R-:W2:Y:S01]  /*0070*/  LDC.64 R6, c[0x0][0x398] ;  /* 0x0000e600ff067b82 */ /* 0x000ea20000000a00 */
[----:B0-----:R-:W-:-:S02]  /*0080*/  IMAD R0, R0, UR5, R5 ;  /* 0x0000000500007c24 */ /* 0x001fc4000f8e0205 */
[----:B-1----:R-:W-:-:S03]  /*0090*/  IMAD R3, R3, UR4, R2 ;  /* 0x0000000403037c24 */ /* 0x002fc6000f8e0202 */
[----:B--2---:R-:W-:-:S04]  /*00a0*/  ISETP.GE.AND P0, PT, R0, R7, PT ;  /* 0x000000070000720c */ /* 0x004fc80003f06270 */
[----:B------:R-:W-:-:S13]  /*00b0*/  ISETP.GE.OR P0, PT, R3, R6, P0 ;  /* 0x000000060300720c */ /* 0x000fda0000706670 */
[----:B------:R-:W-:Y:S05]  /*00c0*/  @P0 EXIT ;  /* 0x000000000000094d */ /* 0x000fea0003800000 */
[----:B------:R-:W0:Y:S01]  /*00d0*/  LDCU.64 UR4, c[0x0][0x3a0] ;  /* 0x00007400ff0477ac */ /* 0x000e220008000a00 */
[----:B------:R-:W-:Y:S01]  /*00e0*/  IMAD.MOV.U32 R5, RZ, RZ, RZ ;  /* 0x000000ffff057224 */ /* 0x000fe200078e00ff */
[----:B------:R-:W1:Y:S01]  /*00f0*/  LDCU.64 UR12, c[0x0][0x358] ;  /* 0x00006b00ff0c77ac */ /* 0x000e620008000a00 */
[----:B0-----:R-:W-:-:S04]  /*0100*/  UISETP.LT.AND UP0, UPT, UR4, UR5, UPT ;  /* 0x000000050400728c */ /* 0x001fc8000bf01270 */
[----:B------:R-:W-:-:S04]  /*0110*/  USEL UR4, UR4, UR5, UP0 ;  /* 0x0000000504047287 */ /* 0x000fc80008000000 */
[----:B------:R-:W-:-:S09]  /*0120*/  UISETP.GE.AND UP0, UPT, UR4, 0x1, UPT ;  /* 0x000000010400788c */ /* 0x000fd2000bf06270 */
[----:B-1----:R-:W-:Y:S05]  /*0130*/  BRA.U !UP0, `(.L_x_0) ;  /* 0x0000000d08d07547 */ /* 0x002fea000b800000 */
[----:B------:R-:W-:Y:S01]  /*0140*/  IABS R4, R7 ;  /* 0x0000000700047213 */ /* 0x000fe20000000000 */
[----:B------:R-:W0:Y:S01]  /*0150*/  LDCU.64 UR6, c[0x0][0x3b8] ;  /* 0x00007700ff0677ac */ /* 0x000e220008000a00 */
[----:B------:R-:W-:Y:S02]  /*0160*/  IABS R2, R6 ;  /* 0x0000000600027213 */ /* 0x000fe40000000000 */
[----:B------:R-:W1:Y:S01]  /*0170*/  I2F.RP R5, R4 ;  /* 0x0000000400057306 */ /* 0x000e620000209400 */
[----:B------:R-:W-:Y:S01]  /*0180*/  ISETP.NE.AND P3, PT, R7, RZ, PT ;  /* 0x000000ff0700720c */ /* 0x000fe20003f65270 */
[----:B------:R-:W-:Y:S02]  /*0190*/  ULOP3.LUT UR10, UR5, 0x7ffffffc, URZ, 0xc0, !UPT ;  /* 0x7ffffffc050a7892 */ /* 0x000fe4000f8ec0ff */
[----:B------:R-:W-:Y:S02]  /*01a0*/  ULOP3.LUT UR8, UR5, 0x3, URZ, 0xc0, !UPT ;  /* 0x0000000305087892 */ /* 0x000fe4000f8ec0ff */
[----:B------:R-:W-:-:S02]  /*01b0*/  UIADD3 UR9, UPT, UPT, -UR10, URZ, URZ ;  /* 0x000000ff0a097290 */ /* 0x000fc4000fffe1ff */
[----:B------:R-:W2:Y:S01]  /*01c0*/  I2F.RP R13, R2 ;  /* 0x00000002000d7306 */ /* 0x000ea20000209400 */
[----:B------:R-:W-:Y:S01]  /*01d0*/  UMOV UR4, URZ ;  /* 0x000000ff00047c82 */ /* 0x000fe20008000000 */
[----:B0-----:R-:W-:-:S06]  /*01e0*/  VIADD R12, R0, UR7 ;  /* 0x00000007000c7c36 */ /* 0x001fcc0008000000 */
[----:B-1----:R-:W0:Y:S01]  /*01f0*/  MUFU.RCP R5, R5 ;  /* 0x0000000500057308 */ /* 0x002e220000001000 */
[----:B------:R-:W-:-:S07]  /*0200*/  IABS R14, R12 ;  /* 0x0000000c000e7213 */ /* 0x000fce0000000000 */
[----:B--2---:R-:W1:Y:S01]  /*0210*/  MUFU.RCP R13, R13 ;  /* 0x0000000d000d7308 */ /* 0x004e620000001000 */
[----:B0-----:R-:W-:Y:S02]  /*0220*/  VIADD R10, R5, 0xffffffe ;  /* 0x0ffffffe050a7836 */ /* 0x001fe40000000000 */
[----:B------:R-:W-:-:S05]  /*0230*/  VIADD R5, R3, UR6 ;  /* 0x0000000603057c36 */ /* 0x000fca0008000000 */
[----:B------:R0:W2:Y:S01]  /*0240*/  F2I.FTZ.U32.TRUNC.NTZ R11, R10 ;  /* 0x0000000a000b7305 */ /* 0x0000a2000021f000 */
[----:B------:R-:W-:Y:S01]  /*0250*/  ISETP.GE.AND P2, PT, R5, RZ, PT ;  /* 0x000000ff0500720c */ /* 0x000fe20003f46270 */
[----:B-1----:R-:W-:-:S06]  /*0260*/  VIADD R8, R13, 0xffffffe ;  /* 0x0ffffffe0d087836 */ /* 0x002fcc0000000000 */
[----:B------:R1:W3:Y:S01]  /*0270*/  F2I.FTZ.U32.TRUNC.NTZ R9, R8 ;  /* 0x0000000800097305 */ /* 0x0002e2000021f000 */
[----:B0-----:R-:W-:Y:S01]  /*0280*/  HFMA2 R10, -RZ, RZ, 0, 0 ;  /* 0x00000000ff0a7431 */ /* 0x001fe200000001ff */
[----:B--2---:R-:W-:Y:S01]  /*0290*/  IADD3 R15, PT, PT, RZ, -R11, RZ ;  /* 0x8000000bff0f7210 */ /* 0x004fe20007ffe0ff */
[----:B-1----:R-:W-:-:S04]  /*02a0*/  IMAD.MOV.U32 R8, RZ, RZ, RZ ;  /* 0x000000ffff087224 */ /* 0x002fc800078e00ff */
[----:B------:R-:W-:Y:S01]  /*02b0*/  IMAD R13, R15, R4, RZ ;  /* 0x000000040f0d7224 */ /* 0x000fe200078e02ff */
[----:B------:R-:W-:Y:S01]  /*02c0*/  IABS R15, R5 ;  /* 0x00000005000f7213 */ /* 0x000fe20000000000 */
[----:B------:R-:W-:Y:S02]  /*02d0*/  IMAD.MOV.U32 R5, RZ, RZ, RZ ;  /* 0x000000ffff057224 */ /* 0x000fe400078e00ff */
[----:B---3--:R-:W-:Y:S02]  /*02e0*/  IMAD.MOV R17, RZ, RZ, -R9 ;  /* 0x000000ffff117224 */ /* 0x008fe400078e0a09 */
[----:B------:R-:W-:-:S04]  /*02f0*/  IMAD.HI.U32 R10, R11, R13, R10 ;  /* 0x0000000d0b0a7227 */ /* 0x000fc800078e000a */
[----:B------:R-:W-:Y:S02]  /*0300*/  IMAD.MOV.U32 R11, RZ, RZ, R14 ;  /* 0x000000ffff0b7224 */ /* 0x000fe400078e000e */
[----:B------:R-:W-:Y:S02]  /*0310*/  IMAD R13, R17, R2, RZ ;  /* 0x00000002110d7224 */ /* 0x000fe400078e02ff */
[----:B------:R-:W-:-:S04]  /*0320*/  IMAD.HI.U32 R10, R10, R11, RZ ;  /* 0x0000000b0a0a7227 */ /* 0x000fc800078e00ff */
[----:B------:R-:W-:Y:S01]  /*0330*/  IMAD.HI.U32 R8, R9, R13, R8 ;  /* 0x0000000d09087227 */ /* 0x000fe200078e0008 */
[----:B------:R-:W-:-:S03]  /*0340*/  IADD3 R10, PT, PT, -R10, RZ, RZ ;  /* 0x000000ff0a0a7210 */ /* 0x000fc60007ffe1ff */
[----:B------:R-:W-:Y:S02]  /*0350*/  IMAD.MOV.U32 R13, RZ, RZ, R15 ;  /* 0x000000ffff0d7224 */ /* 0x000fe400078e000f */
[----:B------:R-:W-:Y:S02]  /*0360*/  IMAD R9, R4, R10, R11 ;  /* 0x0000000a04097224 */ /* 0x000fe400078e020b */
[----:B------:R-:W-:-:S03]  /*0370*/  IMAD.HI.U32 R8, R8, R13, RZ ;  /* 0x0000000d08087227 */ /* 0x000fc600078e00ff */
[----:B------:R-:W-:Y:S01]  /*0380*/  ISETP.GT.U32.AND P0, PT, R4, R9, PT ;  /* 0x000000090400720c */ /* 0x000fe20003f04070 */
[----:B------:R-:W-:-:S04]  /*0390*/  IMAD.MOV R8, RZ, RZ, -R8 ;  /* 0x000000ffff087224 */ /* 0x000fc800078e0a08 */
[----:B------:R-:W-:-:S05]  /*03a0*/  IMAD R11, R2, R8, R13 ;  /* 0x00000008020b7224 */ /* 0x000fca00078e020d */
[----:B------:R-:W-:-:S03]  /*03b0*/  ISETP.GT.U32.AND P1, PT, R2, R11, PT ;  /* 0x0000000b0200720c */ /* 0x000fc60003f24070 */
[----:B------:R-:W-:-:S05]  /*03c0*/  @!P0 IMAD.IADD R9, R9, 0x1, -R4 ;  /* 0x0000000109098824 */ /* 0x000fca00078e0a04 */
[----:B------:R-:W-:-:S05]  /*03d0*/  ISETP.GT.U32.AND P4, PT, R4, R9, PT ;  /* 0x000000090400720c */ /* 0x000fca0003f84070 */
[----:B------:R-:W-:Y:S01]  /*03e0*/  @!P1 IMAD.IADD R11, R11, 0x1, -R2 ;  /* 0x000000010b0b9824 */ /* 0x000fe200078e0a02 */
[----:B------:R-:W-:-:S04]  /*03f0*/  ISETP.GE.AND P1, PT, R12, RZ, PT ;  /* 0x000000ff0c00720c */ /* 0x000fc80003f26270 */
[----:B------:R-:W-:-:S03]  /*0400*/  ISETP.GT.U32.AND P0, PT, R2, R11, PT ;  /* 0x0000000b0200720c */ /* 0x000fc60003f04070 */
[----:B------:R-:W-:Y:S02]  /*0410*/  @!P4 IADD3 R9, PT, PT, R9, -R4, RZ ;  /* 0x800000040909c210 */ /* 0x000fe40007ffe0ff */
[----:B------:R-:W-:-:S08]  /*0420*/  ISETP.NE.AND P4, PT, R6, RZ, PT ;  /* 0x000000ff0600720c */ /* 0x000fd00003f85270 */
[----:B------:R-:W-:Y:S02]  /*0430*/  @!P0 IMAD.IADD R11, R11, 0x1, -R2 ;  /* 0x000000010b0b8824 */ /* 0x000fe400078e0a02 */
[----:B------:R-:W-:Y:S02]  /*0440*/  IMAD.MOV.U32 R2, RZ, RZ, R9 ;  /* 0x000000ffff027224 */ /* 0x000fe400078e0009 */
[----:B------:R-:W-:-:S03]  /*0450*/  IMAD.MOV.U32 R4, RZ, RZ, R11 ;  /* 0x000000ffff047224 */ /* 0x000fc600078e000b */
[----:B------:R-:W-:Y:S01]  /*0460*/  @!P1 IADD3 R2, PT, PT, -R2, RZ, RZ ;  /* 0x000000ff02029210 */ /* 0x000fe20007ffe1ff */
[----:B------:R-:W-:Y:S01]  /*0470*/  @!P2 IMAD.MOV R4, RZ, RZ, -R4 ;  /* 0x000000ffff04a224 */ /* 0x000fe200078e0a04 */
[----:B------:R-:W-:Y:S02]  /*0480*/  @!P3 LOP3.LUT R2, RZ, R7, RZ, 0x33, !PT ;  /* 0x00000007ff02b212 */ /* 0x000fe400078e33ff */
[----:B------:R-:W-:-:S07]  /*0490*/  @!P4 LOP3.LUT R4, RZ, R6, RZ, 0x33, !PT ;  /* 0x00000006ff04c212 */ /* 0x000fce00078e33ff */
.L_x_5:
[----:B------:R-:W0:Y:S01]  /*04a0*/  LDCU UR5, c[0x0][0x3a4] ;  /* 0x00007480ff0577ac */ /* 0x000e220008000800 */
[----:B------:R-:W-:Y:S01]  /*04b0*/  IMAD.MOV.U32 R17, RZ, RZ, RZ ;  /* 0x000000ffff117224 */ /* 0x000fe200078e00ff */
[----:B------:R-:W-:Y:S01]  /*04c0*/  MOV R16, R2 ;  /* 0x0000000200107202 */ /* 0x000fe20000000f00 */
[----:B------:R-:W-:Y:S01]  /*04d0*/  IMAD.MOV.U32 R15, RZ, RZ, R4 ;  /* 0x000000ffff0f7224 */ /* 0x000fe200078e0004 */
[----:B0-----:R-:W-:Y:S02]  /*04e0*/  UISETP.GE.U32.AND UP0, UPT, UR5, 0x4, UPT ;  /* 0x000000040500788c */ /* 0x001fe4000bf06070 */
[----:B------:R-:W-:-:S07]  /*04f0*/  UIMAD UR11, UR4, UR5, URZ ;  /* 0x00000005040b72a4 */ /* 0x000fce000f8e02ff */
[----:B------:R-:W-:Y:S05]  /*0500*/  BRA.U !UP0, `(.L_x_1) ;  /* 0x0000000508807547 */ /* 0x000fea000b800000 */
[----:B------:R-:W0:Y:S01]  /*0510*/  LDCU.64 UR6, c[0x0][0x388] ;  /* 0x00007100ff0677ac */ /* 0x000e220008000a00 */
[----:B------:R-:W1:Y:S01]  /*0520*/  LDC.64 R6, c[0x0][0x380] ;  /* 0x0000e000ff067b82 */ /* 0x000e620000000a00 */
[----:B------:R-:W-:Y:S02]  /*0530*/  IMAD.MOV.U32 R16, RZ, RZ, R2 ;  /* 0x000000ffff107224 */ /* 0x000fe400078e0002 */
[----:B------:R-:W-:Y:S01]  /*0540*/  IMAD.MOV.U32 R15, RZ, RZ, R4 ;  /* 0x000000ffff0f7224 */ /* 0x000fe200078e0004 */
[----:B------:R-:W2:Y:S04]  /*0550*/  LDCU.64 UR14, c[0x0][0x3b0] ;  /* 0x00007600ff0e77ac */ /* 0x000ea80008000a00 */
[----:B------:R-:W3:Y:S01]  /*0560*/  LDC.64 R8, c[0x0][0x398] ;  /* 0x0000e600ff087b82 */ /* 0x000ee20000000a00 */
[----:B0-----:R-:W-:-:S04]  /*0570*/  UIMAD.WIDE.U32 UR6, UR11, 0x4, UR6 ;  /* 0x000000040b0678a5 */ /* 0x001fc8000f8e0006 */
[----:B------:R-:W-:-:S04]  /*0580*/  UIADD3 UR5, UP0, UPT, UR6, 0x8, URZ ;  /* 0x0000000806057890 */ /* 0x000fc8000ff1e0ff */
[----:B------:R-:W-:Y:S02]  /*0590*/  UIADD3.X UR6, UPT, UPT, URZ, UR7, URZ, UP0, !UPT ;  /* 0x00000007ff067290 */ /* 0x000fe400087fe4ff */
[----:B------:R-:W-:Y:S01]  /*05a0*/  MOV R14, UR5 ;  /* 0x00000005000e7c02 */ /* 0x000fe20008000f00 */
[----:B------:R-:W-:-:S03]  /*05b0*/  UMOV UR5, UR9 ;  /* 0x0000000900057c82 */ /* 0x000fc60008000000 */
[----:B--2---:R-:W-:-:S07]  /*05c0*/  IMAD.U32 R17, RZ, RZ, UR6 ;  /* 0x00000006ff117e24 */ /* 0x004fce000f8e00ff */
.L_x_2:
[----:B------:R-:W-:Y:S02]  /*05d0*/  VIADD R12, R16, -UR15 ;  /* 0x8000000f100c7c36 */ /* 0x000fe40008000000 */
[----:B------:R-:W-:-:S03]  /*05e0*/  VIADD R10, R15, -UR14 ;  /* 0x8000000e0f0a7c36 */ /* 0x000fc60008000000 */
[----:B------:R-:W-:Y:S02]  /*05f0*/  SHF.R.S32.HI R18, RZ, 0x1f, R12 ;  /* 0x0000001fff127819 */ /* 0x000fe4000001140c */
[----:B------:R-:W-:Y:S02]  /*0600*/  SHF.R.S32.HI R11, RZ, 0x1f, R10 ;  /* 0x0000001fff0b7819 */ /* 0x000fe4000001140a */
[----:B---3--:R-:W-:Y:S02]  /*0610*/  LOP3.LUT R13, R18, R9, RZ, 0xc0, !PT ;  /* 0x00000009120d7212 */ /* 0x008fe400078ec0ff */
[----:B------:R-:W-:-:S03]  /*0620*/  LOP3.LUT R11, R11, R8, RZ, 0xc0, !PT ;  /* 0x000000080b0b7212 */ /* 0x000fc600078ec0ff */
[----:B------:R-:W-:Y:S01]  /*0630*/  IMAD.IADD R12, R12, 0x1, R13 ;  /* 0x000000010c0c7824 */ /* 0x000fe200078e020d */
[----:B------:R-:W-:-:S04]  /*0640*/  IADD3 R11, PT, PT, R10, R11, RZ ;  /* 0x0000000b0a0b7210 */ /* 0x000fc80007ffe0ff */
[----:B------:R-:W-:Y:S02]  /*0650*/  ISETP.GE.AND P0, PT, R11, R8, PT ;  /* 0x000000080b00720c */ /* 0x000fe40003f06270 */
[----:B------:R-:W-:Y:S02]  /*0660*/  ISETP.GE.AND P1, PT, R12, R9, PT ;  /* 0x000000090c00720c */ /* 0x000fe40003f26270 */
[----:B------:R-:W-:Y:S02]  /*0670*/  SEL R10, R8, RZ, P0 ;  /* 0x000000ff080a7207 */ /* 0x000fe40000000000 */
[----:B------:R-:W-:-:S03]  /*0680*/  SEL R13, R9, RZ, P1 ;  /* 0x000000ff090d7207 */ /* 0x000fc60000800000 */
[----:B------:R-:W-:Y:S02]  /*0690*/  IMAD.IADD R10, R11, 0x1, -R10 ;  /* 0x000000010b0a7824 */ /* 0x000fe400078e0a0a */
[----:B------:R-:W-:-:S03]  /*06a0*/  IMAD.IADD R11, R12, 0x1, -R13 ;  /* 0x000000010c0b7824 */ /* 0x000fc600078e0a0d */
[C---:B------:R-:W-:Y:S01]  /*06b0*/  IADD3 R12, PT, PT, R10.reuse, -UR14, RZ ;  /* 0x8000000e0a0c7c10 */ /* 0x040fe2000fffe0ff */
[----:B------:R-:W-:Y:S02]  /*06c0*/  VIADD R18, R11, -UR15 ;  /* 0x8000000f0b127c36 */ /* 0x000fe40008000000 */
[-C--:B------:R-:W-:Y:S01]  /*06d0*/  IMAD R11, R10, R9.reuse, R11 ;  /* 0x000000090a0b7224 */ /* 0x080fe200078e020b */
[----:B------:R-:W-:Y:S02]  /*06e0*/  SHF.R.S32.HI R13, RZ, 0x1f, R12 ;  /* 0x0000001fff0d7819 */ /* 0x000fe4000001140c */
[----:B------:R-:W-:Y:S01]  /*06f0*/  SHF.R.S32.HI R20, RZ, 0x1f, R18 ;  /* 0x0000001fff147819 */ /* 0x000fe20000011412 */
[----:B-1----:R-:W-:Y:S01]  /*0700*/  IMAD.WIDE R10, R11, 0x4, R6 ;  /* 0x000000040b0a7825 */ /* 0x002fe200078e0206 */
[----:B------:R-:W-:Y:S02]  /*0710*/  LOP3.LUT R13, R13, R8, RZ, 0xc0, !PT ;  /* 0x000000080d0d7212 */ /* 0x000fe400078ec0ff */
[----:B------:R-:W-:-:S03]  /*0720*/  LOP3.LUT R19, R20, R9, RZ, 0xc0, !PT ;  /* 0x0000000914137212 */ /* 0x000fc600078ec0ff */
[----:B------:R-:W-:Y:S02]  /*0730*/  IMAD.IADD R13, R12, 0x1, R13 ;  /* 0x000000010c0d7824 */ /* 0x000fe400078e020d */
[----:B------:R-:W-:-:S03]  /*0740*/  IMAD.IADD R12, R18, 0x1, R19 ;  /* 0x00000001120c7824 */ /* 0x000fc600078e0213 */
[----:B------:R-:W-:Y:S02]  /*0750*/  ISETP.GE.AND P0, PT, R13, R8, PT ;  /* 0x000000080d00720c */ /* 0x000fe40003f06270 */
[-C--:B------:R-:W-:Y:S02]  /*0760*/  ISETP.GE.AND P1, PT, R12, R9.reuse, PT ;  /* 0x000000090c00720c */ /* 0x080fe40003f26270 */
[----:B------:R-:W-:Y:S02]  /*0770*/  SEL R18, R8, RZ, P0 ;  /* 0x000000ff08127207 */ /* 0x000fe40000000000 */
[----:B------:R-:W-:Y:S02]  /*0780*/  SEL R19, R9, RZ, P1 ;  /* 0x000000ff09137207 */ /* 0x000fe40000800000 */
[----:B------:R-:W-:Y:S01]  /*0790*/  IADD3 R18, PT, PT, R13, -R18, RZ ;  /* 0x800000120d127210 */ /* 0x000fe20007ffe0ff */
[----:B------:R-:W-:Y:S02]  /*07a0*/  IMAD R13, R15, R9, R16 ;  /* 0x000000090f0d7224 */ /* 0x000fe400078e0210 */
[----:B------:R-:W-:-:S02]  /*07b0*/  IMAD.IADD R19, R12, 0x1, -R19 ;  /* 0x000000010c137824 */ /* 0x000fc400078e0a13 */
[----:B------:R-:W-:Y:S02]  /*07c0*/  VIADD R21, R18, -UR14 ;  /* 0x8000000e12157c36 */ /* 0x000fe40008000000 */
[----:B------:R-:W-:Y:S02]  /*07d0*/  VIADD R20, R19, -UR15 ;  /* 0x8000000f13147c36 */ /* 0x000fe40008000000 */
[----:B------:R-:W-:Y:S01]  /*07e0*/  IMAD.WIDE R12, R13, 0x4, R6 ;  /* 0x000000040d0c7825 */ /* 0x000fe200078e0206 */
[----:B------:R-:W-:Y:S02]  /*07f0*/  SHF.R.S32.HI R23, RZ, 0x1f, R21 ;  /* 0x0000001fff177819 */ /* 0x000fe40000011415 */
[----:B------:R-:W-:Y:S02]  /*0800*/  SHF.R.S32.HI R22, RZ, 0x1f, R20 ;  /* 0x0000001fff167819 */ /* 0x000fe40000011414 */
[----:B------:R-:W-:Y:S01]  /*0810*/  LOP3.LUT R16, R23, R8, RZ, 0xc0, !PT ;  /* 0x0000000817107212 */ /* 0x000fe200078ec0ff */
[----:B------:R-:W2:Y:S01]  /*0820*/  LDG.E.CONSTANT R12, desc[UR12][R12.64] ;  /* 0x0000000c0c0c7981 */ /* 0x000ea2000c1e9900 */
[----:B------:R-:W-:-:S02]  /*0830*/  LOP3.LUT R23, R22, R9, RZ, 0xc0, !PT ;  /* 0x0000000916177212 */ /* 0x000fc400078ec0ff */
[----:B------:R-:W-:Y:S02]  /*0840*/  IADD3 R15, PT, PT, R21, R16, RZ ;  /* 0x00000010150f7210 */ /* 0x000fe40007ffe0ff */
[----:B------:R0:W3:Y:S01]  /*0850*/  LDG.E.CONSTANT R16, desc[UR12][R10.64] ;  /* 0x0000000c0a107981 */ /* 0x0000e2000c1e9900 */
[----:B------:R-:W-:Y:S01]  /*0860*/  IMAD.IADD R20, R20, 0x1, R23 ;  /* 0x0000000114147824 */ /* 0x000fe200078e0217 */
[----:B------:R-:W-:-:S04]  /*0870*/  ISETP.GE.AND P0, PT, R15, R8, PT ;  /* 0x000000080f00720c */ /* 0x000fc80003f06270 */
[-C--:B------:R-:W-:Y:S01]  /*0880*/  ISETP.GE.AND P1, PT, R20, R9.reuse, PT ;  /* 0x000000091400720c */ /* 0x080fe20003f26270 */
[----:B0-----:R-:W-:Y:S02]  /*0890*/  IMAD.MOV.U32 R10, RZ, RZ, R14 ;  /* 0x000000ffff0a7224 */ /* 0x001fe400078e000e */
[----:B------:R-:W-:Y:S01]  /*08a0*/  IMAD.MOV.U32 R11, RZ, RZ, R17 ;  /* 0x000000ffff0b7224 */ /* 0x000fe200078e0011 */
[----:B------:R-:W-:Y:S01]  /*08b0*/  SEL R21, R9, RZ, P1 ;  /* 0x000000ff09157207 */ /* 0x000fe20000800000 */
[----:B------:R-:W-:Y:S01]  /*08c0*/  IMAD R19, R18, R9, R19 ;  /* 0x0000000912137224 */ /* 0x000fe200078e0213 */
[----:B------:R-:W-:Y:S02]  /*08d0*/  SEL R18, R8, RZ, P0 ;  /* 0x000000ff08127207 */ /* 0x000fe40000000000 */
[----:B------:R-:W2:Y:S01]  /*08e0*/  LDG.E.CONSTANT R17, desc[UR12][R10.64+-0x8] ;  /* 0xfffff80c0a117981 */ /* 0x000ea2000c1e9900 */
[----:B------:R-:W-:Y:S01]  /*08f0*/  IMAD.IADD R24, R20, 0x1, -R21 ;  /* 0x0000000114187824 */ /* 0x000fe200078e0a15 */
[----:B------:R-:W-:-:S02]  /*0900*/  IADD3 R22, PT, PT, R15, -R18, RZ ;  /* 0x800000120f167210 */ /* 0x000fc40007ffe0ff */
[----:B------:R-:W3:Y:S01]  /*0910*/  LDG.E.CONSTANT R21, desc[UR12][R10.64+-0x4] ;  /* 0xfffffc0c0a157981 */ /* 0x000ee2000c1e9900 */
[----:B------:R-:W-:-:S03]  /*0920*/  IMAD.WIDE R18, R19, 0x4, R6 ;  /* 0x0000000413127825 */ /* 0x000fc600078e0206 */
[----:B------:R-:W4:Y:S01]  /*0930*/  LDG.E.CONSTANT R23, desc[UR12][R10.64] ;  /* 0x0000000c0a177981 */ /* 0x000f22000c1e9900 */
[----:B------:R-:W-:-:S03]  /*0940*/  IMAD R15, R22, R9, R24 ;  /* 0x00000009160f7224 */ /* 0x000fc600078e0218 */
[----:B------:R-:W4:Y:S01]  /*0950*/  LDG.E.CONSTANT R18, desc[UR12][R18.64] ;  /* 0x0000000c12127981 */ /* 0x000f22000c1e9900 */
[----:B------:R-:W-:-:S03]  /*0960*/  IMAD.WIDE R14, R15, 0x4, R6 ;  /* 0x000000040f0e7825 */ /* 0x000fc600078e0206 */
[----:B------:R-:W5:Y:S04]  /*0970*/  LDG.E.CONSTANT R13, desc[UR12][R10.64+0x4] ;  /* 0x0000040c0a0d7981 */ /* 0x000f68000c1e9900 */
[----:B------:R0:W5:Y:S01]  /*0980*/  LDG.E.CONSTANT R20, desc[UR12][R14.64] ;  /* 0x0000000c0e147981 */ /* 0x000162000c1e9900 */
[----:B------:R-:W-:Y:S02]  /*0990*/  VIADD R24, R24, -UR15 ;  /* 0x8000000f18187c36 */ /* 0x000fe40008000000 */
[----:B------:R-:W-:-:S03]  /*09a0*/  VIADD R22, R22, -UR14 ;  /* 0x8000000e16167c36 */ /* 0x000fc60008000000 */
[----:B------:R-:W-:Y:S02]  /*09b0*/  SHF.R.S32.HI R26, RZ, 0x1f, R24 ;  /* 0x0000001fff1a7819 */ /* 0x000fe40000011418 */
[----:B------:R-:W-:Y:S01]  /*09c0*/  SHF.R.S32.HI R25, RZ, 0x1f, R22 ;  /* 0x0000001fff197819 */ /* 0x000fe20000011416 */
[----:B------:R-:W-:-:S03]  /*09d0*/  UIADD3 UR5, UPT, UPT, UR5, 0x4, URZ ;  /* 0x0000000405057890 */ /* 0x000fc6000fffe0ff */
[----:B------:R-:W-:Y:S01]  /*09e0*/  LOP3.LUT R25, R25, R8, RZ, 0xc0, !PT ;  /* 0x0000000819197212 */ /* 0x000fe200078ec0ff */
[----:B------:R-:W-:-:S03]  /*09f0*/  UISETP.NE.AND UP0, UPT, UR5, URZ, UPT ;  /* 0x000000ff0500728c */ /* 0x000fc6000bf05270 */
[----:B------:R-:W-:-:S04]  /*0a00*/  IADD3 R25, PT, PT, R22, R25, RZ ;  /* 0x0000001916197210 */ /* 0x000fc80007ffe0ff */
[----:B------:R-:W-:Y:S02]  /*0a10*/  ISETP.GE.AND P0, PT, R25, R8, PT ;  /* 0x000000081900720c */ /* 0x000fe40003f06270 */
[----:B0-----:R-:W-:Y:S02]  /*0a20*/  IADD3 R14, P2, PT, R10, 0x10, RZ ;  /* 0x000000100a0e7810 */ /* 0x001fe40007f5e0ff */
[----:B------:R-:W-:-:S05]  /*0a30*/  SEL R10, R8, RZ, P0 ;  /* 0x000000ff080a7207 */ /* 0x000fca0000000000 */
[----:B------:R-:W-:Y:S02]  /*0a40*/  IMAD.IADD R15, R25, 0x1, -R10 ;  /* 0x00000001190f7824 */ /* 0x000fe400078e0a0a */
[----:B--2---:R-:W-:Y:S01]  /*0a50*/  FFMA R17, R12, R17, R5 ;  /* 0x000000110c117223 */ /* 0x004fe20000000005 */
[----:B------:R-:W-:-:S03]  /*0a60*/  LOP3.LUT R5, R26, R9, RZ, 0xc0, !PT ;  /* 0x000000091a057212 */ /* 0x000fc600078ec0ff */
[----:B---3--:R-:W-:Y:S02]  /*0a70*/  FFMA R17, R16, R21, R17 ;  /* 0x0000001510117223 */ /* 0x008fe40000000011 */
[----:B------:R-:W-:-:S05]  /*0a80*/  IMAD.IADD R16, R24, 0x1, R5 ;  /* 0x0000000118107824 */ /* 0x000fca00078e0205 */
[----:B------:R-:W-:Y:S01]  /*0a90*/  ISETP.GE.AND P1, PT, R16, R9, PT ;  /* 0x000000091000720c */ /* 0x000fe20003f26270 */
[----:B----4-:R-:W-:-:S03]  /*0aa0*/  FFMA R23, R18, R23, R17 ;  /* 0x0000001712177223 */ /* 0x010fc60000000011 */
[----:B------:R-:W-:Y:S01]  /*0ab0*/  SEL R5, R9, RZ, P1 ;  /* 0x000000ff09057207 */ /* 0x000fe20000800000 */
[----:B------:R-:W-:-:S03]  /*0ac0*/  IMAD.X R17, RZ, RZ, R11, P2 ;  /* 0x000000ffff117224 */ /* 0x000fc600010e060b */
[----:B------:R-:W-:Y:S01]  /*0ad0*/  IADD3 R16, PT, PT, R16, -R5, RZ ;  /* 0x8000000510107210 */ /* 0x000fe20007ffe0ff */
[----:B-----5:R-:W-:Y:S01]  /*0ae0*/  FFMA R5, R20, R13, R23 ;  /* 0x0000000d14057223 */ /* 0x020fe20000000017 */
[----:B------:R-:W-:Y:S06]  /*0af0*/  BRA.U UP0, `(.L_x_2) ;  /* 0xfffffff900b47547 */ /* 0x000fec000b83ffff */
[----:B------:R-:W-:-:S07]  /*0b00*/  IMAD.U32 R17, RZ, RZ, UR10 ;  /* 0x0000000aff117e24 */ /* 0x000fce000f8e00ff */
.L_x_1:
[----:B------:R-:W-:-:S09]  /*0b10*/  UISETP.NE.AND UP0, UPT, UR8, URZ, UPT ;  /* 0x000000ff0800728c */ /* 0x000fd2000bf05270 */
[----:B------:R-:W-:Y:S05]  /*0b20*/  BRA.U !UP0, `(.L_x_3) ;  /* 0x0000000508047547 */ /* 0x000fea000b800000 */
[----:B------:R-:W0:Y:S01]  /*0b30*/  LDCU UR5, c[0x0][0x3a4] ;  /* 0x00007480ff0577ac */ /* 0x000e220008000800 */
[----:B------:R-:W-:Y:S02]  /*0b40*/  UISETP.NE.AND UP0, UPT, UR8, 0x1, UPT ;  /* 0x000000010800788c */ /* 0x000fe4000bf05270 */
[----:B0-----:R-:W-:-:S07]  /*0b50*/  ULOP3.LUT UP1, URZ, UR5, 0x1, URZ, 0xc0, !UPT ;  /* 0x0000000105ff7892 */ /* 0x001fce000f82c0ff */
[----:B------:R-:W-:Y:S05]  /*0b60*/  BRA.U !UP0, `(.L_x_4) ;  /* 0x0000000108c87547 */ /* 0x000fea000b800000 */
[----:B------:R-:W0:Y:S01]  /*0b70*/  LDCU.64 UR6, c[0x0][0x3b0] ;  /* 0x00007600ff0677ac */ /* 0x000e220008000a00 */
[----:B------:R-:W1:Y:S08]  /*0b80*/  LDC.64 R6, c[0x0][0x398] ;  /* 0x0000e600ff067b82 */ /* 0x000e700000000a00 */
[----:B------:R-:W2:Y:S08]  /*0b90*/  LDC.64 R12, c[0x0][0x388] ;  /* 0x0000e200ff0c7b82 */ /* 0x000eb00000000a00 */
[----:B------:R-:W3:Y:S01]  /*0ba0*/  LDC.64 R8, c[0x0][0x380] ;  /* 0x0000e000ff087b82 */ /* 0x000ee20000000a00 */
[----:B0-----:R-:W-:-:S02]  /*0bb0*/  VIADD R18, R16, -UR7 ;  /* 0x8000000710127c36 */ /* 0x001fc40008000000 */
[----:B------:R-:W-:-:S03]  /*0bc0*/  VIADD R14, R15, -UR6 ;  /* 0x800000060f0e7c36 */ /* 0x000fc60008000000 */
[----:B------:R-:W-:Y:S02]  /*0bd0*/  SHF.R.S32.HI R20, RZ, 0x1f, R18 ;  /* 0x0000001fff147819 */ /* 0x000fe40000011412 */
[----:B------:R-:W-:Y:S01]  /*0be0*/  SHF.R.S32.HI R19, RZ, 0x1f, R14 ;  /* 0x0000001fff137819 */ /* 0x000fe2000001140e */
[----:B------:R-:W0:Y:S01]  /*0bf0*/  LDC.64 R10, c[0x0][0x388] ;  /* 0x0000e200ff0a7b82 */ /* 0x000e220000000a00 */
[-C--:B-1----:R-:W-:Y:S01]  /*0c00*/  LOP3.LUT R21, R20, R7.reuse, RZ, 0xc0, !PT ;  /* 0x0000000714157212 */ /* 0x082fe200078ec0ff */
[----:B------:R-:W-:Y:S01]  /*0c10*/  IMAD R15, R15, R7, R16 ;  /* 0x000000070f0f7224 */ /* 0x000fe200078e0210 */
[----:B------:R-:W-:-:S03]  /*0c20*/  LOP3.LUT R19, R19, R6, RZ, 0xc0, !PT ;  /* 0x0000000613137212 */ /* 0x000fc600078ec0ff */
[----:B------:R-:W-:Y:S01]  /*0c30*/  IMAD.IADD R18, R18, 0x1, R21 ;  /* 0x0000000112127824 */ /* 0x000fe200078e0215 */
[----:B------:R-:W-:Y:S01]  /*0c40*/  IADD3 R23, PT, PT, R14, R19, RZ ;  /* 0x000000130e177210 */ /* 0x000fe20007ffe0ff */
[----:B------:R-:W-:-:S03]  /*0c50*/  VIADD R21, R17, UR11 ;  /* 0x0000000b11157c36 */ /* 0x000fc60008000000 */
[----:B------:R-:W-:Y:S01]  /*0c60*/  ISETP.GE.AND P0, PT, R23, R6, PT ;  /* 0x000000061700720c */ /* 0x000fe20003f06270 */
[----:B--2---:R-:W-:Y:S01]  /*0c70*/  IMAD.WIDE.U32 R12, R21, 0x4, R12 ;  /* 0x00000004150c7825 */ /* 0x004fe200078e000c */
[----:B------:R-:W-:Y:S02]  /*0c80*/  ISETP.GE.AND P1, PT, R18, R7, PT ;  /* 0x000000071200720c */ /* 0x000fe40003f26270 */
[----:B------:R-:W-:Y:S02]  /*0c90*/  SEL R14, R6, RZ, P0 ;  /* 0x000000ff060e7207 */ /* 0x000fe40000000000 */
[----:B------:R-:W-:Y:S01]  /*0ca0*/  SEL R25, R7, RZ, P1 ;  /* 0x000000ff07197207 */ /* 0x000fe20000800000 */
[----:B------:R-:W2:Y:S01]  /*0cb0*/  LDG.E.CONSTANT R12, desc[UR12][R12.64] ;  /* 0x0000000c0c0c7981 */ /* 0x000ea2000c1e9900 */
[----:B------:R-:W-:Y:S01]  /*0cc0*/  IADD3 R19, P0, PT, R17, UR11, RZ ;  /* 0x0000000b11137c10 */ /* 0x000fe2000ff1e0ff */
[----:B------:R-:W-:Y:S01]  /*0cd0*/  IMAD.IADD R16, R23, 0x1, -R14 ;  /* 0x0000000117107824 */ /* 0x000fe200078e0a0e */
[----:B------:R-:W-:Y:S01]  /*0ce0*/  IADD3 R18, PT, PT, R18, -R25, RZ ;  /* 0x8000001912127210 */ /* 0x000fe20007ffe0ff */
[----:B---3--:R-:W-:-:S04]  /*0cf0*/  IMAD.WIDE R14, R15, 0x4, R8 ;  /* 0x000000040f0e7825 */ /* 0x008fc800078e0208 */
[----:B------:R-:W-:Y:S01]  /*0d00*/  IMAD.X R20, RZ, RZ, RZ, P0 ;  /* 0x000000ffff147224 */ /* 0x000fe200000e06ff */
[C---:B0-----:R-:W-:Y:S01]  /*0d10*/  LEA R10, P0, R19.reuse, R10, 0x2 ;  /* 0x0000000a130a7211 */ /* 0x041fe200078010ff */
[----:B------:R-:W-:Y:S01]  /*0d20*/  IMAD R21, R16, R7, R18 ;  /* 0x0000000710157224 */ /* 0x000fe200078e0212 */
[----:B------:R0:W2:Y:S02]  /*0d30*/  LDG.E.CONSTANT R14, desc[UR12][R14.64] ;  /* 0x0000000c0e0e7981 */ /* 0x0000a4000c1e9900 */
[----:B------:R-:W-:Y:S01]  /*0d40*/  LEA.HI.X R11, R19, R11, R20, 0x2, P0 ;  /* 0x0000000b130b7211 */ /* 0x000fe200000f1414 */
[----:B------:R-:W-:-:S04]  /*0d50*/  IMAD.WIDE R8, R21, 0x4, R8 ;  /* 0x0000000415087825 */ /* 0x000fc800078e0208 */
[----:B------:R-:W3:Y:S04]  /*0d60*/  LDG.E.CONSTANT R10, desc[UR12][R10.64+0x4] ;  /* 0x0000040c0a0a7981 */ /* 0x000ee8000c1e9900 */
[----:B------:R-:W3:Y:S01]  /*0d70*/  LDG.E.CONSTANT R8, desc[UR12][R8.64] ;  /* 0x0000000c08087981 */ /* 0x000ee2000c1e9900 */
[----:B------:R-:W-:Y:S02]  /*0d80*/  VIADD R16, R16, -UR6 ;  /* 0x8000000610107c36 */ /* 0x000fe40008000000 */
[----:B------:R-:W-:-:S03]  /*0d90*/  VIADD R18, R18, -UR7 ;  /* 0x8000000712127c36 */ /* 0x000fc60008000000 */
[----:B------:R-:W-:Y:S02]  /*0da0*/  SHF.R.S32.HI R19, RZ, 0x1f, R16 ;  /* 0x0000001fff137819 */ /* 0x000fe40000011410 */
[----:B------:R-:W-:Y:S02]  /*0db0*/  SHF.R.S32.HI R20, RZ, 0x1f, R18 ;  /* 0x0000001fff147819 */ /* 0x000fe40000011412 */
[----:B------:R-:W-:Y:S02]  /*0dc0*/  LOP3.LUT R19, R19, R6, RZ, 0xc0, !PT ;  /* 0x0000000613137212 */ /* 0x000fe400078ec0ff */
[----:B------:R-:W-:Y:S02]  /*0dd0*/  LOP3.LUT R21, R20, R7, RZ, 0xc0, !PT ;  /* 0x0000000714157212 */ /* 0x000fe400078ec0ff */
[----:B------:R-:W-:-:S03]  /*0de0*/  IADD3 R19, PT, PT, R16, R19, RZ ;  /* 0x0000001310137210 */ /* 0x000fc60007ffe0ff */
[----:B------:R-:W-:Y:S01]  /*0df0*/  IMAD.IADD R16, R18, 0x1, R21 ;  /* 0x0000000112107824 */ /* 0x000fe200078e0215 */
[----:B------:R-:W-:-:S04]  /*0e00*/  ISETP.GE.AND P0, PT, R19, R6, PT ;  /* 0x000000061300720c */ /* 0x000fc80003f06270 */
[----:B------:R-:W-:Y:S02]  /*0e10*/  ISETP.GE.AND P1, PT, R16, R7, PT ;  /* 0x000000071000720c */ /* 0x000fe40003f26270 */
[----:B------:R-:W-:Y:S02]  /*0e20*/  SEL R6, R6, RZ, P0 ;  /* 0x000000ff06067207 */ /* 0x000fe40000000000 */
[----:B------:R-:W-:Y:S02]  /*0e30*/  SEL R7, R7, RZ, P1 ;  /* 0x000000ff07077207 */ /* 0x000fe40000800000 */
[----:B------:R-:W-:Y:S01]  /*0e40*/  IADD3 R17, PT, PT, R17, 0x2, RZ ;  /* 0x0000000211117810 */ /* 0x000fe20007ffe0ff */
[----:B0-----:R-:W-:Y:S02]  /*0e50*/  IMAD.IADD R15, R19, 0x1, -R6 ;  /* 0x00000001130f7824 */ /* 0x001fe400078e0a06 */
[----:B------:R-:W-:Y:S02]  /*0e60*/  IMAD.IADD R16, R16, 0x1, -R7 ;  /* 0x0000000110107824 */ /* 0x000fe400078e0a07 */
[----:B--2---:R-:W-:-:S04]  /*0e70*/  FFMA R5, R14, R12, R5 ;  /* 0x0000000c0e057223 */ /* 0x004fc80000000005 */
[----:B---3--:R-:W-:-:S07]  /*0e80*/  FFMA R5, R8, R10, R5 ;  /* 0x0000000a08057223 */ /* 0x008fce0000000005 */
.L_x_4:
[----:B------:R-:W-:Y:S05]  /*0e90*/  BRA.U !UP1, `(.L_x_3) ;  /* 0x0000000109287547 */ /* 0x000fea000b800000 */
[----:B------:R-:W0:Y:S01]  /*0ea0*/  LDC.64 R8, c[0x0][0x388] ;  /* 0x0000e200ff087b82 */ /* 0x000e220000000a00 */
[----:B------:R-:W1:Y:S01]  /*0eb0*/  LDCU UR5, c[0x0][0x39c] ;  /* 0x00007380ff0577ac */ /* 0x000e620008000800 */
[----:B------:R-:W-:-:S06]  /*0ec0*/  VIADD R17, R17, UR11 ;  /* 0x0000000b11117c36 */ /* 0x000fcc0008000000 */
[----:B------:R-:W2:Y:S01]  /*0ed0*/  LDC.64 R6, c[0x0][0x380] ;  /* 0x0000e000ff067b82 */ /* 0x000ea20000000a00 */
[----:B-1----:R-:W-:Y:S02]  /*0ee0*/  IMAD R11, R15, UR5, R16 ;  /* 0x000000050f0b7c24 */ /* 0x002fe4000f8e0210 */
[----:B0-----:R-:W-:-:S06]  /*0ef0*/  IMAD.WIDE.U32 R8, R17, 0x4, R8 ;  /* 0x0000000411087825 */ /* 0x001fcc00078e0008 */
[----:B------:R-:W3:Y:S01]  /*0f00*/  LDG.E.CONSTANT R8, desc[UR12][R8.64] ;  /* 0x0000000c08087981 */ /* 0x000ee2000c1e9900 */
[----:B--2---:R-:W-:-:S06]  /*0f10*/  IMAD.WIDE R6, R11, 0x4, R6 ;  /* 0x000000040b067825 */ /* 0x004fcc00078e0206 */
[----:B------:R-:W3:Y:S02]  /*0f20*/  LDG.E.CONSTANT R6, desc[UR12][R6.64] ;  /* 0x0000000c06067981 */ /* 0x000ee4000c1e9900 */
[----:B---3--:R-:W-:-:S07]  /*0f30*/  FFMA R5, R6, R8, R5 ;  /* 0x0000000806057223 */ /* 0x008fce0000000005 */
.L_x_3:
[----:B------:R-:W0:Y:S01]  /*0f40*/  LDCU.64 UR6, c[0x0][0x3a8] ;  /* 0x00007500ff0677ac */ /* 0x000e220008000a00 */
[----:B------:R-:W1:Y:S01]  /*0f50*/  LDC.64 R6, c[0x0][0x398] ;  /* 0x0000e600ff067b82 */ /* 0x000e620000000a00 */
[----:B------:R-:W2:Y:S01]  /*0f60*/  LDCU UR5, c[0x0][0x3a0] ;  /* 0x00007400ff0577ac */ /* 0x000ea20008000800 */
[----:B------:R-:W-:Y:S01]  /*0f70*/  UIADD3 UR4, UPT, UPT, UR4, 0x1, URZ ;  /* 0x0000000104047890 */ /* 0x000fe2000fffe0ff */
[----:B0-----:R-:W-:Y:S01]  /*0f80*/  VIADD R4, R4, -UR6 ;  /* 0x8000000604047c36 */ /* 0x001fe20008000000 */
[----:B------:R-:W-:Y:S02]  /*0f90*/  IADD3 R2, PT, PT, R2, -UR7, RZ ;  /* 0x8000000702027c10 */ /* 0x000fe4000fffe0ff */
[----:B--2---:R-:W-:Y:S02]  /*0fa0*/  UISETP.NE.AND UP0, UPT, UR4, UR5, UPT ;  /* 0x000000050400728c */ /* 0x004fe4000bf05270 */
[----:B------:R-:W-:Y:S02]  /*0fb0*/  SHF.R.S32.HI R8, RZ, 0x1f, R2 ;  /* 0x0000001fff087819 */ /* 0x000fe40000011402 */
[----:B------:R-:W-:-:S02]  /*0fc0*/  SHF.R.S32.HI R9, RZ, 0x1f, R4 ;  /* 0x0000001fff097819 */ /* 0x000fc40000011404 */
[----:B-1----:R-:W-:Y:S02]  /*0fd0*/  LOP3.LUT R11, R8, R7, RZ, 0xc0, !PT ;  /* 0x00000007080b7212 */ /* 0x002fe400078ec0ff */
[----:B------:R-:W-:-:S03]  /*0fe0*/  LOP3.LUT R9, R9, R6, RZ, 0xc0, !PT ;  /* 0x0000000609097212 */ /* 0x000fc600078ec0ff */
[----:B------:R-:W-:Y:S02]  /*0ff0*/  IMAD.IADD R2, R2, 0x1, R11 ;  /* 0x0000000102027824 */ /* 0x000fe400078e020b */
[----:B------:R-:W-:-:S03]  /*1000*/  IMAD.IADD R9, R4, 0x1, R9 ;  /* 0x0000000104097824 */ /* 0x000fc600078e0209 */
[----:B------:R-:W-:Y:S02]  /*1010*/  ISETP.GE.AND P1, PT, R2, R7, PT ;  /* 0x000000070200720c */ /* 0x000fe40003f26270 */
[----:B------:R-:W-:Y:S02]  /*1020*/  ISETP.GE.AND P0, PT, R9, R6, PT ;  /* 0x000000060900720c */ /* 0x000fe40003f06270 */
[----:B------:R-:W-:Y:S02]  /*1030*/  SEL R11, R7, RZ, P1 ;  /* 0x000000ff070b7207 */ /* 0x000fe40000800000 */
[----:B------:R-:W-:-:S03]  /*1040*/  SEL R4, R6, RZ, P0 ;  /* 0x000000ff06047207 */ /* 0x000fc60000000000 */
[----:B------:R-:W-:Y:S01]  /*1050*/  IMAD.IADD R2, R2, 0x1, -R11 ;  /* 0x0000000102027824 */ /* 0x000fe200078e0a0b */
[----:B------:R-:W-:Y:S01]  /*1060*/  IADD3 R4, PT, PT, R9, -R4, RZ ;  /* 0x8000000409047210 */ /* 0x000fe20007ffe0ff */
[----:B------:R-:W-:Y:S06]  /*1070*/  BRA.U UP0, `(.L_x_5) ;  /* 0xfffffff500087547 */ /* 0x000fec000b83ffff */
.L_x_0:
[----:B------:R-:W0:Y:S01]  /*1080*/  LDC.64 R8, c[0x0][0x390] ;  /* 0x0000e400ff087b82 */ /* 0x000e220000000a00 */
[----:B------:R-:W-:-:S04]  /*1090*/  IMAD R3, R3, R7, R0 ;  /* 0x0000000703037224 */ /* 0x000fc800078e0200 */
[----:B0-----:R-:W-:-:S05]  /*10a0*/  IMAD.WIDE R2, R3, 0x4, R8 ;  /* 0x0000000403027825 */ /* 0x001fca00078e0208 */
[----:B------:R-:W-:Y:S01]  /*10b0*/  STG.E desc[UR12][R2.64], R5 ;  /* 0x0000000502007986 */ /* 0x000fe2000c10190c */
[----:B------:R-:W-:Y:S05]  /*10c0*/  EXIT ;  /* 0x000000000000794d */ /* 0x000fea0003800000 */
.L_x_6:
[----:B------:R-:W-:-:S00]  /*10d0*/  BRA `(.L_x_6) ;  /* 0xfffffffc00fc7947 */ /* 0x000fc0000383ffff */
[----:B------:R-:W-:-:S00]  /*10e0*/  NOP ;  /* 0x0000000000007918 */ /* 0x000fc00000000000 */
        /* <DEDUP_REMOVED lines=9> */
.L_x_7:


//--------------------- .nv.shared.reserved.0     --------------------------
	.section	.nv.shared.reserved.0,"aw",@nobits
	.weak		__nv_reservedSMEM_offset_0_alias
	.size		__nv_reservedSMEM_offset_0_alias, 0, 64
	.other		__nv_reservedSMEM_offset_0_alias,@"STO_CUDA_RESERVED_SHARED STV_DEFAULT"
__nv_reservedSMEM_offset_0_alias:
	.zero		0
	.zero		64


//--------------------- .nv.constant0._Z13zconv2_kernelPKfS0_Pfiiiiiiiiii --------------------------
	.section	.nv.constant0._Z13zconv2_kernelPKfS0_Pfiiiiiiiiii,"a",@progbits
	.sectionflags	@""
	.align	4
.nv.constant0._Z13zconv2_kernelPKfS0_Pfiiiiiiiiii:
	.zero		960


//--------------------- SYMBOLS --------------------------

	.type		.nv.reservedSmem.offset0,@object
	.size		.nv.reservedSmem.offset0,0x4
